//
// Generated by NVIDIA NVVM Compiler
//
// Compiler Build ID: CL-36424714
// Cuda compilation tools, release 13.0, V13.0.88
// Based on NVVM 20.0.0
//

.version 9.0
.target sm_100
.address_size 64

	// .globl	_ZN3rcm6device18generalToSymmetricEiPKiS2_PiS3_

.visible .entry _ZN3rcm6device18generalToSymmetricEiPKiS2_PiS3_(
	.param .u32 _ZN3rcm6device18generalToSymmetricEiPKiS2_PiS3__param_0,
	.param .u64 .ptr .align 1 _ZN3rcm6device18generalToSymmetricEiPKiS2_PiS3__param_1,
	.param .u64 .ptr .align 1 _ZN3rcm6device18generalToSymmetricEiPKiS2_PiS3__param_2,
	.param .u64 .ptr .align 1 _ZN3rcm6device18generalToSymmetricEiPKiS2_PiS3__param_3,
	.param .u64 .ptr .align 1 _ZN3rcm6device18generalToSymmetricEiPKiS2_PiS3__param_4
)
{
	.reg .pred 	%p<2>;
	.reg .b32 	%r<13>;
	.reg .b64 	%rd<15>;

	ld.param.u32 	%r2, [_ZN3rcm6device18generalToSymmetricEiPKiS2_PiS3__param_0];
	ld.param.u64 	%rd1, [_ZN3rcm6device18generalToSymmetricEiPKiS2_PiS3__param_1];
	ld.param.u64 	%rd2, [_ZN3rcm6device18generalToSymmetricEiPKiS2_PiS3__param_2];
	ld.param.u64 	%rd3, [_ZN3rcm6device18generalToSymmetricEiPKiS2_PiS3__param_3];
	ld.param.u64 	%rd4, [_ZN3rcm6device18generalToSymmetricEiPKiS2_PiS3__param_4];
	mov.u32 	%r3, %tid.x;
	mov.u32 	%r4, %ctaid.x;
	mov.u32 	%r5, %ctaid.y;
	mov.u32 	%r6, %nctaid.x;
	mad.lo.s32 	%r7, %r5, %r6, %r4;
	mov.u32 	%r8, %ntid.x;
	mad.lo.s32 	%r1, %r7, %r8, %r3;
	setp.ge.s32 	%p1, %r1, %r2;
	@%p1 bra 	$L__BB0_2;
	cvta.to.global.u64 	%rd5, %rd1;
	cvta.to.global.u64 	%rd6, %rd3;
	cvta.to.global.u64 	%rd7, %rd2;
	cvta.to.global.u64 	%rd8, %rd4;
	mul.wide.s32 	%rd9, %r1, 4;
	add.s64 	%rd10, %rd5, %rd9;
	ld.global.u32 	%r9, [%rd10];
	shl.b32 	%r10, %r1, 1;
	mul.wide.s32 	%rd11, %r10, 4;
	add.s64 	%rd12, %rd6, %rd11;
	st.global.u32 	[%rd12], %r9;
	add.s64 	%rd13, %rd7, %rd9;
	ld.global.u32 	%r11, [%rd13];
	add.s64 	%rd14, %rd8, %rd11;
	st.global.u32 	[%rd14], %r11;
	st.global.u32 	[%rd12+4], %r11;
	ld.global.u32 	%r12, [%rd10];
	st.global.u32 	[%rd14+4], %r12;
$L__BB0_2:
	ret;

}
	// .globl	_ZN3rcm6device13achieveLevelsEiPKiS2_PbS3_PiS4_S4_S3_
.visible .entry _ZN3rcm6device13achieveLevelsEiPKiS2_PbS3_PiS4_S4_S3_(
	.param .u32 _ZN3rcm6device13achieveLevelsEiPKiS2_PbS3_PiS4_S4_S3__param_0,
	.param .u64 .ptr .align 1 _ZN3rcm6device13achieveLevelsEiPKiS2_PbS3_PiS4_S4_S3__param_1,
	.param .u64 .ptr .align 1 _ZN3rcm6device13achieveLevelsEiPKiS2_PbS3_PiS4_S4_S3__param_2,
	.param .u64 .ptr .align 1 _ZN3rcm6device13achieveLevelsEiPKiS2_PbS3_PiS4_S4_S3__param_3,
	.param .u64 .ptr .align 1 _ZN3rcm6device13achieveLevelsEiPKiS2_PbS3_PiS4_S4_S3__param_4,
	.param .u64 .ptr .align 1 _ZN3rcm6device13achieveLevelsEiPKiS2_PbS3_PiS4_S4_S3__param_5,
	.param .u64 .ptr .align 1 _ZN3rcm6device13achieveLevelsEiPKiS2_PbS3_PiS4_S4_S3__param_6,
	.param .u64 .ptr .align 1 _ZN3rcm6device13achieveLevelsEiPKiS2_PbS3_PiS4_S4_S3__param_7,
	.param .u64 .ptr .align 1 _ZN3rcm6device13achieveLevelsEiPKiS2_PbS3_PiS4_S4_S3__param_8
)
{
	.reg .pred 	%p<7>;
	.reg .b16 	%rs<5>;
	.reg .b32 	%r<19>;
	.reg .b64 	%rd<33>;

	ld.param.u32 	%r9, [_ZN3rcm6device13achieveLevelsEiPKiS2_PbS3_PiS4_S4_S3__param_0];
	ld.param.u64 	%rd9, [_ZN3rcm6device13achieveLevelsEiPKiS2_PbS3_PiS4_S4_S3__param_1];
	ld.param.u64 	%rd10, [_ZN3rcm6device13achieveLevelsEiPKiS2_PbS3_PiS4_S4_S3__param_2];
	ld.param.u64 	%rd11, [_ZN3rcm6device13achieveLevelsEiPKiS2_PbS3_PiS4_S4_S3__param_3];
	ld.param.u64 	%rd12, [_ZN3rcm6device13achieveLevelsEiPKiS2_PbS3_PiS4_S4_S3__param_4];
	ld.param.u64 	%rd13, [_ZN3rcm6device13achieveLevelsEiPKiS2_PbS3_PiS4_S4_S3__param_5];
	ld.param.u64 	%rd14, [_ZN3rcm6device13achieveLevelsEiPKiS2_PbS3_PiS4_S4_S3__param_6];
	ld.param.u64 	%rd15, [_ZN3rcm6device13achieveLevelsEiPKiS2_PbS3_PiS4_S4_S3__param_7];
	ld.param.u64 	%rd16, [_ZN3rcm6device13achieveLevelsEiPKiS2_PbS3_PiS4_S4_S3__param_8];
	cvta.to.global.u64 	%rd1, %rd16;
	cvta.to.global.u64 	%rd2, %rd15;
	mov.u32 	%r10, %ctaid.x;
	mov.u32 	%r11, %ctaid.y;
	mov.u32 	%r12, %nctaid.x;
	mad.lo.s32 	%r1, %r11, %r12, %r10;
	setp.ge.s32 	%p1, %r1, %r9;
	@%p1 bra 	$L__BB1_8;
	cvta.to.global.u64 	%rd17, %rd11;
	cvt.s64.s32 	%rd18, %r1;
	add.s64 	%rd19, %rd17, %rd18;
	ld.global.u8 	%rs1, [%rd19];
	setp.eq.s16 	%p2, %rs1, 0;
	@%p2 bra 	$L__BB1_8;
	cvta.to.global.u64 	%rd20, %rd9;
	mul.wide.s32 	%rd21, %r1, 4;
	add.s64 	%rd22, %rd20, %rd21;
	ld.global.u32 	%r13, [%rd22];
	ld.global.u32 	%r2, [%rd22+4];
	mov.u32 	%r14, %tid.x;
	add.s32 	%r18, %r13, %r14;
	setp.ge.s32 	%p3, %r18, %r2;
	@%p3 bra 	$L__BB1_8;
	shl.b64 	%rd23, %rd18, 2;
	add.s64 	%rd24, %rd2, %rd23;
	ld.global.u32 	%r15, [%rd24];
	add.s32 	%r4, %r15, 1;
	mov.u32 	%r5, %ntid.x;
	cvta.to.global.u64 	%rd4, %rd10;
	cvta.to.global.u64 	%rd5, %rd13;
	cvta.to.global.u64 	%rd6, %rd12;
	cvta.to.global.u64 	%rd7, %rd14;
$L__BB1_4:
	mul.wide.s32 	%rd25, %r18, 4;
	add.s64 	%rd26, %rd4, %rd25;
	ld.global.u32 	%r7, [%rd26];
	mul.wide.s32 	%rd27, %r7, 4;
	add.s64 	%rd8, %rd5, %rd27;
	ld.global.u32 	%r16, [%rd8];
	setp.ne.s32 	%p4, %r16, 0;
	@%p4 bra 	$L__BB1_7;
	cvt.s64.s32 	%rd28, %r7;
	mov.b32 	%r17, 1;
	st.global.u32 	[%rd8], %r17;
	add.s64 	%rd29, %rd6, %rd28;
	mov.b16 	%rs2, 1;
	st.global.u8 	[%rd29], %rs2;
	add.s64 	%rd31, %rd7, %rd27;
	st.global.u32 	[%rd31], %r1;
	add.s64 	%rd32, %rd2, %rd27;
	st.global.u32 	[%rd32], %r4;
	ld.global.u8 	%rs3, [%rd1];
	setp.ne.s16 	%p5, %rs3, 0;
	@%p5 bra 	$L__BB1_7;
	mov.b16 	%rs4, 1;
	st.global.u8 	[%rd1], %rs4;
$L__BB1_7:
	add.s32 	%r18, %r18, %r5;
	setp.lt.s32 	%p6, %r18, %r2;
	@%p6 bra 	$L__BB1_4;
$L__BB1_8:
	ret;

}
	// .globl	_ZN3rcm6device18alterAchieveLevelsEiPKiS2_PiiiS3_S3_S3_S2_S3_S3_
.visible .entry _ZN3rcm6device18alterAchieveLevelsEiPKiS2_PiiiS3_S3_S3_S2_S3_S3_(
	.param .u32 _ZN3rcm6device18alterAchieveLevelsEiPKiS2_PiiiS3_S3_S3_S2_S3_S3__param_0,
	.param .u64 .ptr .align 1 _ZN3rcm6device18alterAchieveLevelsEiPKiS2_PiiiS3_S3_S3_S2_S3_S3__param_1,
	.param .u64 .ptr .align 1 _ZN3rcm6device18alterAchieveLevelsEiPKiS2_PiiiS3_S3_S3_S2_S3_S3__param_2,
	.param .u64 .ptr .align 1 _ZN3rcm6device18alterAchieveLevelsEiPKiS2_PiiiS3_S3_S3_S2_S3_S3__param_3,
	.param .u32 _ZN3rcm6device18alterAchieveLevelsEiPKiS2_PiiiS3_S3_S3_S2_S3_S3__param_4,
	.param .u32 _ZN3rcm6device18alterAchieveLevelsEiPKiS2_PiiiS3_S3_S3_S2_S3_S3__param_5,
	.param .u64 .ptr .align 1 _ZN3rcm6device18alterAchieveLevelsEiPKiS2_PiiiS3_S3_S3_S2_S3_S3__param_6,
	.param .u64 .ptr .align 1 _ZN3rcm6device18alterAchieveLevelsEiPKiS2_PiiiS3_S3_S3_S2_S3_S3__param_7,
	.param .u64 .ptr .align 1 _ZN3rcm6device18alterAchieveLevelsEiPKiS2_PiiiS3_S3_S3_S2_S3_S3__param_8,
	.param .u64 .ptr .align 1 _ZN3rcm6device18alterAchieveLevelsEiPKiS2_PiiiS3_S3_S3_S2_S3_S3__param_9,
	.param .u64 .ptr .align 1 _ZN3rcm6device18alterAchieveLevelsEiPKiS2_PiiiS3_S3_S3_S2_S3_S3__param_10,
	.param .u64 .ptr .align 1 _ZN3rcm6device18alterAchieveLevelsEiPKiS2_PiiiS3_S3_S3_S2_S3_S3__param_11
)
{
	.reg .pred 	%p<5>;
	.reg .b32 	%r<23>;
	.reg .b64 	%rd<34>;

	ld.param.u32 	%r9, [_ZN3rcm6device18alterAchieveLevelsEiPKiS2_PiiiS3_S3_S3_S2_S3_S3__param_0];
	ld.param.u64 	%rd9, [_ZN3rcm6device18alterAchieveLevelsEiPKiS2_PiiiS3_S3_S3_S2_S3_S3__param_1];
	ld.param.u64 	%rd10, [_ZN3rcm6device18alterAchieveLevelsEiPKiS2_PiiiS3_S3_S3_S2_S3_S3__param_2];
	ld.param.u64 	%rd17, [_ZN3rcm6device18alterAchieveLevelsEiPKiS2_PiiiS3_S3_S3_S2_S3_S3__param_3];
	ld.param.u32 	%r10, [_ZN3rcm6device18alterAchieveLevelsEiPKiS2_PiiiS3_S3_S3_S2_S3_S3__param_4];
	ld.param.u32 	%r11, [_ZN3rcm6device18alterAchieveLevelsEiPKiS2_PiiiS3_S3_S3_S2_S3_S3__param_5];
	ld.param.u64 	%rd11, [_ZN3rcm6device18alterAchieveLevelsEiPKiS2_PiiiS3_S3_S3_S2_S3_S3__param_6];
	ld.param.u64 	%rd12, [_ZN3rcm6device18alterAchieveLevelsEiPKiS2_PiiiS3_S3_S3_S2_S3_S3__param_7];
	ld.param.u64 	%rd13, [_ZN3rcm6device18alterAchieveLevelsEiPKiS2_PiiiS3_S3_S3_S2_S3_S3__param_8];
	ld.param.u64 	%rd14, [_ZN3rcm6device18alterAchieveLevelsEiPKiS2_PiiiS3_S3_S3_S2_S3_S3__param_9];
	ld.param.u64 	%rd15, [_ZN3rcm6device18alterAchieveLevelsEiPKiS2_PiiiS3_S3_S3_S2_S3_S3__param_10];
	ld.param.u64 	%rd16, [_ZN3rcm6device18alterAchieveLevelsEiPKiS2_PiiiS3_S3_S3_S2_S3_S3__param_11];
	cvta.to.global.u64 	%rd1, %rd17;
	mov.u32 	%r12, %ctaid.x;
	mov.u32 	%r13, %ctaid.y;
	mov.u32 	%r14, %nctaid.x;
	mad.lo.s32 	%r15, %r13, %r14, %r12;
	add.s32 	%r1, %r15, %r10;
	setp.ge.s32 	%p1, %r1, %r11;
	@%p1 bra 	$L__BB2_6;
	cvta.to.global.u64 	%rd18, %rd13;
	cvta.to.global.u64 	%rd19, %rd9;
	mul.wide.s32 	%rd20, %r1, 4;
	add.s64 	%rd21, %rd18, %rd20;
	st.global.u32 	[%rd21], %r9;
	add.s64 	%rd22, %rd1, %rd20;
	ld.global.u32 	%r2, [%rd22];
	mul.wide.s32 	%rd23, %r2, 4;
	add.s64 	%rd24, %rd19, %rd23;
	ld.global.u32 	%r16, [%rd24];
	ld.global.u32 	%r3, [%rd24+4];
	mov.u32 	%r17, %tid.x;
	add.s32 	%r22, %r16, %r17;
	setp.ge.s32 	%p2, %r22, %r3;
	@%p2 bra 	$L__BB2_6;
	mov.u32 	%r5, %ntid.x;
	cvta.to.global.u64 	%rd2, %rd10;
	cvta.to.global.u64 	%rd3, %rd12;
	cvta.to.global.u64 	%rd4, %rd11;
	cvta.to.global.u64 	%rd5, %rd16;
	cvta.to.global.u64 	%rd6, %rd14;
	cvta.to.global.u64 	%rd7, %rd15;
$L__BB2_3:
	mul.wide.s32 	%rd25, %r22, 4;
	add.s64 	%rd26, %rd2, %rd25;
	ld.global.u32 	%r7, [%rd26];
	mul.wide.s32 	%rd27, %r7, 4;
	add.s64 	%rd8, %rd3, %rd27;
	atom.relaxed.global.cas.b32 	%r18, [%rd8], 0, 1;
	setp.ne.s32 	%p3, %r18, 0;
	@%p3 bra 	$L__BB2_5;
	mov.b32 	%r19, 1;
	st.global.u32 	[%rd8], %r19;
	atom.global.add.u32 	%r20, [%rd4], 1;
	mul.wide.s32 	%rd28, %r20, 4;
	add.s64 	%rd29, %rd1, %rd28;
	st.global.u32 	[%rd29], %r7;
	add.s64 	%rd30, %rd5, %rd28;
	st.global.u32 	[%rd30], %r2;
	add.s64 	%rd32, %rd6, %rd27;
	ld.global.u32 	%r21, [%rd32];
	add.s64 	%rd33, %rd7, %rd28;
	st.global.u32 	[%rd33], %r21;
$L__BB2_5:
	add.s32 	%r22, %r22, %r5;
	setp.lt.s32 	%p4, %r22, %r3;
	@%p4 bra 	$L__BB2_3;
$L__BB2_6:
	ret;

}


// ===== COMPILED SASS (sm_100) =====

	.target	sm_100

	.elftype	@"ET_EXEC"


//--------------------- .note.nv.tkinfo           --------------------------
	.section	.note.nv.tkinfo,"",@"SHT_NOTE"
	.sectionflags	@"SHF_NOTE_NV_TKINFO"
	.tkinfo
        /*0018*/ 	.word	0x00000002
        /*0030*/ 	.string	""
        /*0030*/ 	.string	"ptxas"
        /*0030*/ 	.string	"Cuda compilation tools, release 13.0, V13.0.88"
        /*0030*/ 	.string	"Build cuda_13.0.r13.0/compiler.36424714_0"
        /*0030*/ 	.string	"-arch sm_100 -m 64 "



//--------------------- .note.nv.cuinfo           --------------------------
	.section	.note.nv.cuinfo,"",@"SHT_NOTE"
	.sectionflags	@"SHF_NOTE_NV_CUINFO"
        /*0018*/ 	.short	0x0002
        /*001a*/ 	.short	0x0064
        /*001c*/ 	.short	0x0082
	.zero		2


//--------------------- .nv.info                  --------------------------
	.section	.nv.info,"",@"SHT_CUDA_INFO"
	.align	4


	//----- nvinfo : EIATTR_REGCOUNT
	.align		4
        /*0000*/ 	.byte	0x04, 0x2f
        /*0002*/ 	.short	(.L_1 - .L_0)
	.align		4
.L_0:
        /*0004*/ 	.word	index@(_ZN3rcm6device18generalToSymmetricEiPKiS2_PiS3_)
        /*0008*/ 	.word	0x00000010


	//----- nvinfo : EIATTR_FRAME_SIZE
	.align		4
.L_1:
        /*000c*/ 	.byte	0x04, 0x11
        /*000e*/ 	.short	(.L_3 - .L_2)
	.align		4
.L_2:
        /*0010*/ 	.word	index@(_ZN3rcm6device18generalToSymmetricEiPKiS2_PiS3_)
        /*0014*/ 	.word	0x00000000


	//----- nvinfo : EIATTR_REGCOUNT
	.align		4
.L_3:
        /*0018*/ 	.byte	0x04, 0x2f
        /*001a*/ 	.short	(.L_5 - .L_4)
	.align		4
.L_4:
        /*001c*/ 	.word	index@(_ZN3rcm6device13achieveLevelsEiPKiS2_PbS3_PiS4_S4_S3_)
        /*0020*/ 	.word	0x0000001c


	//----- nvinfo : EIATTR_FRAME_SIZE
	.align		4
.L_5:
        /*0024*/ 	.byte	0x04, 0x11
        /*0026*/ 	.short	(.L_7 - .L_6)
	.align		4
.L_6:
        /*0028*/ 	.word	index@(_ZN3rcm6device13achieveLevelsEiPKiS2_PbS3_PiS4_S4_S3_)
        /*002c*/ 	.word	0x00000000


	//----- nvinfo : EIATTR_REGCOUNT
	.align		4
.L_7:
        /*0030*/ 	.byte	0x04, 0x2f
        /*0032*/ 	.short	(.L_9 - .L_8)
	.align		4
.L_8:
        /*0034*/ 	.word	index@(_ZN3rcm6device18alterAchieveLevelsEiPKiS2_PiiiS3_S3_S3_S2_S3_S3_)
        /*0038*/ 	.word	0x00000020


	//----- nvinfo : EIATTR_FRAME_SIZE
	.align		4
.L_9:
        /*003c*/ 	.byte	0x04, 0x11
        /*003e*/ 	.short	(.L_11 - .L_10)
	.align		4
.L_10:
        /*0040*/ 	.word	index@(_ZN3rcm6device18alterAchieveLevelsEiPKiS2_PiiiS3_S3_S3_S2_S3_S3_)
        /*0044*/ 	.word	0x00000000


	//----- nvinfo : EIATTR_MIN_STACK_SIZE
	.align		4
.L_11:
        /*0048*/ 	.byte	0x04, 0x12
        /*004a*/ 	.short	(.L_13 - .L_12)
	.align		4
.L_12:
        /*004c*/ 	.word	index@(_ZN3rcm6device18alterAchieveLevelsEiPKiS2_PiiiS3_S3_S3_S2_S3_S3_)
        /*0050*/ 	.word	0x00000000


	//----- nvinfo : EIATTR_MIN_STACK_SIZE
	.align		4
.L_13:
        /*0054*/ 	.byte	0x04, 0x12
        /*0056*/ 	.short	(.L_15 - .L_14)
	.align		4
.L_14:
        /*0058*/ 	.word	index@(_ZN3rcm6device13achieveLevelsEiPKiS2_PbS3_PiS4_S4_S3_)
        /*005c*/ 	.word	0x00000000


	//----- nvinfo : EIATTR_MIN_STACK_SIZE
	.align		4
.L_15:
        /*0060*/ 	.byte	0x04, 0x12
        /*0062*/ 	.short	(.L_17 - .L_16)
	.align		4
.L_16:
        /*0064*/ 	.word	index@(_ZN3rcm6device18generalToSymmetricEiPKiS2_PiS3_)
        /*0068*/ 	.word	0x00000000
.L_17:


//--------------------- .nv.compat                --------------------------
	.section	.nv.compat,"",@"SHT_CUDA_COMPAT_INFO"
	.align	4
        /*0000*/ 	.byte	0x02, 0x09, 0x00, 0x00, 0x02, 0x02, 0x01, 0x00, 0x02, 0x05, 0x05, 0x00, 0x03, 0x07, 0x01, 0x01
        /*0010*/ 	.byte	0x02, 0x03, 0x00, 0x00, 0x02, 0x06, 0x01, 0x00, 0x04, 0x0b, 0x08, 0x00, 0x09, 0x00, 0x00, 0x00
        /*0020*/ 	.byte	0x00, 0x00, 0x00, 0x00


//--------------------- .nv.info._ZN3rcm6device18alterAchieveLevelsEiPKiS2_PiiiS3_S3_S3_S2_S3_S3_ --------------------------
	.section	.nv.info._ZN3rcm6device18alterAchieveLevelsEiPKiS2_PiiiS3_S3_S3_S2_S3_S3_,"",@"SHT_CUDA_INFO"
	.sectionflags	@""
	.align	4


	//----- nvinfo : EIATTR_CUDA_API_VERSION
	.align		4
        /*0000*/ 	.byte	0x04, 0x37
        /*0002*/ 	.short	(.L_19 - .L_18)
.L_18:
        /*0004*/ 	.word	0x00000082


	//----- nvinfo : EIATTR_KPARAM_INFO
	.align		4
.L_19:
        /*0008*/ 	.byte	0x04, 0x17
        /*000a*/ 	.short	(.L_21 - .L_20)
.L_20:
        /*000c*/ 	.word	0x00000000
        /*0010*/ 	.short	0x000b
        /*0012*/ 	.short	0x0050
        /*0014*/ 	.byte	0x00, 0xf5, 0x21, 0x00


	//----- nvinfo : EIATTR_KPARAM_INFO
	.align		4
.L_21:
        /*0018*/ 	.byte	0x04, 0x17
        /*001a*/ 	.short	(.L_23 - .L_22)
.L_22:
        /*001c*/ 	.word	0x00000000
        /*0020*/ 	.short	0x000a
        /*0022*/ 	.short	0x0048
        /*0024*/ 	.byte	0x00, 0xf5, 0x21, 0x00


	//----- nvinfo : EIATTR_KPARAM_INFO
	.align		4
.L_23:
        /*0028*/ 	.byte	0x04, 0x17
        /*002a*/ 	.short	(.L_25 - .L_24)
.L_24:
        /*002c*/ 	.word	0x00000000
        /*0030*/ 	.short	0x0009
        /*0032*/ 	.short	0x0040
        /*0034*/ 	.byte	0x00, 0xf5, 0x21, 0x00


	//----- nvinfo : EIATTR_KPARAM_INFO
	.align		4
.L_25:
        /*0038*/ 	.byte	0x04, 0x17
        /*003a*/ 	.short	(.L_27 - .L_26)
.L_26:
        /*003c*/ 	.word	0x00000000
        /*0040*/ 	.short	0x0008
        /*0042*/ 	.short	0x0038
        /*0044*/ 	.byte	0x00, 0xf5, 0x21, 0x00


	//----- nvinfo : EIATTR_KPARAM_INFO
	.align		4
.L_27:
        /*0048*/ 	.byte	0x04, 0x17
        /*004a*/ 	.short	(.L_29 - .L_28)
.L_28:
        /*004c*/ 	.word	0x00000000
        /*0050*/ 	.short	0x0007
        /*0052*/ 	.short	0x0030
        /*0054*/ 	.byte	0x00, 0xf5, 0x21, 0x00


	//----- nvinfo : EIATTR_KPARAM_INFO
	.align		4
.L_29:
        /*0058*/ 	.byte	0x04, 0x17
        /*005a*/ 	.short	(.L_31 - .L_30)
.L_30:
        /*005c*/ 	.word	0x00000000
        /*0060*/ 	.short	0x0006
        /*0062*/ 	.short	0x0028
        /*0064*/ 	.byte	0x00, 0xf5, 0x21, 0x00


	//----- nvinfo : EIATTR_KPARAM_INFO
	.align		4
.L_31:
        /*0068*/ 	.byte	0x04, 0x17
        /*006a*/ 	.short	(.L_33 - .L_32)
.L_32:
        /*006c*/ 	.word	0x00000000
        /*0070*/ 	.short	0x0005
        /*0072*/ 	.short	0x0024
        /*0074*/ 	.byte	0x00, 0xf0, 0x11, 0x00


	//----- nvinfo : EIATTR_KPARAM_INFO
	.align		4
.L_33:
        /*0078*/ 	.byte	0x04, 0x17
        /*007a*/ 	.short	(.L_35 - .L_34)
.L_34:
        /*007c*/ 	.word	0x00000000
        /*0080*/ 	.short	0x0004
        /*0082*/ 	.short	0x0020
        /*0084*/ 	.byte	0x00, 0xf0, 0x11, 0x00


	//----- nvinfo : EIATTR_KPARAM_INFO
	.align		4
.L_35:
        /*0088*/ 	.byte	0x04, 0x17
        /*008a*/ 	.short	(.L_37 - .L_36)
.L_36:
        /*008c*/ 	.word	0x00000000
        /*0090*/ 	.short	0x0003
        /*0092*/ 	.short	0x0018
        /*0094*/ 	.byte	0x00, 0xf5, 0x21, 0x00


	//----- nvinfo : EIATTR_KPARAM_INFO
	.align		4
.L_37:
        /*0098*/ 	.byte	0x04, 0x17
        /*009a*/ 	.short	(.L_39 - .L_38)
.L_38:
        /*009c*/ 	.word	0x00000000
        /*00a0*/ 	.short	0x0002
        /*00a2*/ 	.short	0x0010
        /*00a4*/ 	.byte	0x00, 0xf5, 0x21, 0x00


	//----- nvinfo : EIATTR_KPARAM_INFO
	.align		4
.L_39:
        /*00a8*/ 	.byte	0x04, 0x17
        /*00aa*/ 	.short	(.L_41 - .L_40)
.L_40:
        /*00ac*/ 	.word	0x00000000
        /*00b0*/ 	.short	0x0001
        /*00b2*/ 	.short	0x0008
        /*00b4*/ 	.byte	0x00, 0xf5, 0x21, 0x00


	//----- nvinfo : EIATTR_KPARAM_INFO
	.align		4
.L_41:
        /*00b8*/ 	.byte	0x04, 0x17
        /*00ba*/ 	.short	(.L_43 - .L_42)
.L_42:
        /*00bc*/ 	.word	0x00000000
        /*00c0*/ 	.short	0x0000
        /*00c2*/ 	.short	0x0000
        /*00c4*/ 	.byte	0x00, 0xf0, 0x11, 0x00


	//----- nvinfo : EIATTR_SPARSE_MMA_MASK
	.align		4
.L_43:
        /*00c8*/ 	.byte	0x03, 0x50
        /*00ca*/ 	.short	0x0000


	//----- nvinfo : EIATTR_MAXREG_COUNT
	.align		4
        /*00cc*/ 	.byte	0x03, 0x1b
        /*00ce*/ 	.short	0x00ff


	//----- nvinfo : EIATTR_MERCURY_ISA_VERSION
	.align		4
        /*00d0*/ 	.byte	0x03, 0x5f
        /*00d2*/ 	.short	0x0101


	//----- nvinfo : EIATTR_INT_WARP_WIDE_INSTR_OFFSETS
	.align		4
        /*00d4*/ 	.byte	0x04, 0x31
        /*00d6*/ 	.short	(.L_45 - .L_44)


	//   ....[0]....
.L_44:
        /*00d8*/ 	.word	0x000002c0


	//   ....[1]....
        /*00dc*/ 	.word	0x00000380


	//----- nvinfo : EIATTR_VRC_CTA_INIT_COUNT
	.align		4
.L_45:
        /*00e0*/ 	.byte	0x02, 0x4a
	.zero		1
	.zero		1


	//----- nvinfo : EIATTR_EXIT_INSTR_OFFSETS
	.align		4
        /*00e4*/ 	.byte	0x04, 0x1c
        /*00e6*/ 	.short	(.L_47 - .L_46)


	//   ....[0]....
.L_46:
        /*00e8*/ 	.word	0x00000080


	//   ....[1]....
        /*00ec*/ 	.word	0x00000180


	//   ....[2]....
        /*00f0*/ 	.word	0x00000430


	//----- nvinfo : EIATTR_CRS_STACK_SIZE
	.align		4
.L_47:
        /*00f4*/ 	.byte	0x04, 0x1e
        /*00f6*/ 	.short	(.L_49 - .L_48)
.L_48:
        /*00f8*/ 	.word	0x00000000


	//----- nvinfo : EIATTR_CBANK_PARAM_SIZE
	.align		4
.L_49:
        /*00fc*/ 	.byte	0x03, 0x19
        /*00fe*/ 	.short	0x0058


	//----- nvinfo : EIATTR_PARAM_CBANK
	.align		4
        /*0100*/ 	.byte	0x04, 0x0a
        /*0102*/ 	.short	(.L_51 - .L_50)
	.align		4
.L_50:
        /*0104*/ 	.word	index@(.nv.constant0._ZN3rcm6device18alterAchieveLevelsEiPKiS2_PiiiS3_S3_S3_S2_S3_S3_)
        /*0108*/ 	.short	0x0380
        /*010a*/ 	.short	0x0058


	//----- nvinfo : EIATTR_SW_WAR
	.align		4
.L_51:
        /*010c*/ 	.byte	0x04, 0x36
        /*010e*/ 	.short	(.L_53 - .L_52)
.L_52:
        /*0110*/ 	.word	0x00000008
.L_53:


//--------------------- .nv.info._ZN3rcm6device13achieveLevelsEiPKiS2_PbS3_PiS4_S4_S3_ --------------------------
	.section	.nv.info._ZN3rcm6device13achieveLevelsEiPKiS2_PbS3_PiS4_S4_S3_,"",@"SHT_CUDA_INFO"
	.sectionflags	@""
	.align	4


	//----- nvinfo : EIATTR_CUDA_API_VERSION
	.align		4
        /*0000*/ 	.byte	0x04, 0x37
        /*0002*/ 	.short	(.L_55 - .L_54)
.L_54:
        /*0004*/ 	.word	0x00000082


	//----- nvinfo : EIATTR_KPARAM_INFO
	.align		4
.L_55:
        /*0008*/ 	.byte	0x04, 0x17
        /*000a*/ 	.short	(.L_57 - .L_56)
.L_56:
        /*000c*/ 	.word	0x00000000
        /*0010*/ 	.short	0x0008
        /*0012*/ 	.short	0x0040
        /*0014*/ 	.byte	0x00, 0xf5, 0x21, 0x00


	//----- nvinfo : EIATTR_KPARAM_INFO
	.align		4
.L_57:
        /*0018*/ 	.byte	0x04, 0x17
        /*001a*/ 	.short	(.L_59 - .L_58)
.L_58:
        /*001c*/ 	.word	0x00000000
        /*0020*/ 	.short	0x0007
        /*0022*/ 	.short	0x0038
        /*0024*/ 	.byte	0x00, 0xf5, 0x21, 0x00


	//----- nvinfo : EIATTR_KPARAM_INFO
	.align		4
.L_59:
        /*0028*/ 	.byte	0x04, 0x17
        /*002a*/ 	.short	(.L_61 - .L_60)
.L_60:
        /*002c*/ 	.word	0x00000000
        /*0030*/ 	.short	0x0006
        /*0032*/ 	.short	0x0030
        /*0034*/ 	.byte	0x00, 0xf5, 0x21, 0x00


	//----- nvinfo : EIATTR_KPARAM_INFO
	.align		4
.L_61:
        /*0038*/ 	.byte	0x04, 0x17
        /*003a*/ 	.short	(.L_63 - .L_62)
.L_62:
        /*003c*/ 	.word	0x00000000
        /*0040*/ 	.short	0x0005
        /*0042*/ 	.short	0x0028
        /*0044*/ 	.byte	0x00, 0xf5, 0x21, 0x00


	//----- nvinfo : EIATTR_KPARAM_INFO
	.align		4
.L_63:
        /*0048*/ 	.byte	0x04, 0x17
        /*004a*/ 	.short	(.L_65 - .L_64)
.L_64:
        /*004c*/ 	.word	0x00000000
        /*0050*/ 	.short	0x0004
        /*0052*/ 	.short	0x0020
        /*0054*/ 	.byte	0x00, 0xf5, 0x21, 0x00


	//----- nvinfo : EIATTR_KPARAM_INFO
	.align		4
.L_65:
        /*0058*/ 	.byte	0x04, 0x17
        /*005a*/ 	.short	(.L_67 - .L_66)
.L_66:
        /*005c*/ 	.word	0x00000000
        /*0060*/ 	.short	0x0003
        /*0062*/ 	.short	0x0018
        /*0064*/ 	.byte	0x00, 0xf5, 0x21, 0x00


	//----- nvinfo : EIATTR_KPARAM_INFO
	.align		4
.L_67:
        /*0068*/ 	.byte	0x04, 0x17
        /*006a*/ 	.short	(.L_69 - .L_68)
.L_68:
        /*006c*/ 	.word	0x00000000
        /*0070*/ 	.short	0x0002
        /*0072*/ 	.short	0x0010
        /*0074*/ 	.byte	0x00, 0xf5, 0x21, 0x00


	//----- nvinfo : EIATTR_KPARAM_INFO
	.align		4
.L_69:
        /*0078*/ 	.byte	0x04, 0x17
        /*007a*/ 	.short	(.L_71 - .L_70)
.L_70:
        /*007c*/ 	.word	0x00000000
        /*0080*/ 	.short	0x0001
        /*0082*/ 	.short	0x0008
        /*0084*/ 	.byte	0x00, 0xf5, 0x21, 0x00


	//----- nvinfo : EIATTR_KPARAM_INFO
	.align		4
.L_71:
        /*0088*/ 	.byte	0x04, 0x17
        /*008a*/ 	.short	(.L_73 - .L_72)
.L_72:
        /*008c*/ 	.word	0x00000000
        /*0090*/ 	.short	0x0000
        /*0092*/ 	.short	0x0000
        /*0094*/ 	.byte	0x00, 0xf0, 0x11, 0x00


	//----- nvinfo : EIATTR_SPARSE_MMA_MASK
	.align		4
.L_73:
        /*0098*/ 	.byte	0x03, 0x50
        /*009a*/ 	.short	0x0000


	//----- nvinfo : EIATTR_MAXREG_COUNT
	.align		4
        /*009c*/ 	.byte	0x03, 0x1b
        /*009e*/ 	.short	0x00ff


	//----- nvinfo : EIATTR_MERCURY_ISA_VERSION
	.align		4
        /*00a0*/ 	.byte	0x03, 0x5f
        /*00a2*/ 	.short	0x0101


	//----- nvinfo : EIATTR_VRC_CTA_INIT_COUNT
	.align		4
        /*00a4*/ 	.byte	0x02, 0x4a
	.zero		1
	.zero		1


	//----- nvinfo : EIATTR_EXIT_INSTR_OFFSETS
	.align		4
        /*00a8*/ 	.byte	0x04, 0x1c
        /*00aa*/ 	.short	(.L_75 - .L_74)


	//   ....[0]....
.L_74:
        /*00ac*/ 	.word	0x00000070


	//   ....[1]....
        /*00b0*/ 	.word	0x000000f0


	//   ....[2]....
        /*00b4*/ 	.word	0x00000170


	//   ....[3]....
        /*00b8*/ 	.word	0x000003c0


	//----- nvinfo : EIATTR_CRS_STACK_SIZE
	.align		4
.L_75:
        /*00bc*/ 	.byte	0x04, 0x1e
        /*00be*/ 	.short	(.L_77 - .L_76)
.L_76:
        /*00c0*/ 	.word	0x00000000


	//----- nvinfo : EIATTR_CBANK_PARAM_SIZE
	.align		4
.L_77:
        /*00c4*/ 	.byte	0x03, 0x19
        /*00c6*/ 	.short	0x0048


	//----- nvinfo : EIATTR_PARAM_CBANK
	.align		4
        /*00c8*/ 	.byte	0x04, 0x0a
        /*00ca*/ 	.short	(.L_79 - .L_78)
	.align		4
.L_78:
        /*00cc*/ 	.word	index@(.nv.constant0._ZN3rcm6device13achieveLevelsEiPKiS2_PbS3_PiS4_S4_S3_)
        /*00d0*/ 	.short	0x0380
        /*00d2*/ 	.short	0x0048


	//----- nvinfo : EIATTR_SW_WAR
	.align		4
.L_79:
        /*00d4*/ 	.byte	0x04, 0x36
        /*00d6*/ 	.short	(.L_81 - .L_80)
.L_80:
        /*00d8*/ 	.word	0x00000008
.L_81:


//--------------------- .nv.info._ZN3rcm6device18generalToSymmetricEiPKiS2_PiS3_ --------------------------
	.section	.nv.info._ZN3rcm6device18generalToSymmetricEiPKiS2_PiS3_,"",@"SHT_CUDA_INFO"
	.sectionflags	@""
	.align	4


	//----- nvinfo : EIATTR_CUDA_API_VERSION
	.align		4
        /*0000*/ 	.byte	0x04, 0x37
        /*0002*/ 	.short	(.L_83 - .L_82)
.L_82:
        /*0004*/ 	.word	0x00000082


	//----- nvinfo : EIATTR_KPARAM_INFO
	.align		4
.L_83:
        /*0008*/ 	.byte	0x04, 0x17
        /*000a*/ 	.short	(.L_85 - .L_84)
.L_84:
        /*000c*/ 	.word	0x00000000
        /*0010*/ 	.short	0x0004
        /*0012*/ 	.short	0x0020
        /*0014*/ 	.byte	0x00, 0xf5, 0x21, 0x00


	//----- nvinfo : EIATTR_KPARAM_INFO
	.align		4
.L_85:
        /*0018*/ 	.byte	0x04, 0x17
        /*001a*/ 	.short	(.L_87 - .L_86)
.L_86:
        /*001c*/ 	.word	0x00000000
        /*0020*/ 	.short	0x0003
        /*0022*/ 	.short	0x0018
        /*0024*/ 	.byte	0x00, 0xf5, 0x21, 0x00


	//----- nvinfo : EIATTR_KPARAM_INFO
	.align		4
.L_87:
        /*0028*/ 	.byte	0x04, 0x17
        /*002a*/ 	.short	(.L_89 - .L_88)
.L_88:
        /*002c*/ 	.word	0x00000000
        /*0030*/ 	.short	0x0002
        /*0032*/ 	.short	0x0010
        /*0034*/ 	.byte	0x00, 0xf5, 0x21, 0x00


	//----- nvinfo : EIATTR_KPARAM_INFO
	.align		4
.L_89:
        /*0038*/ 	.byte	0x04, 0x17
        /*003a*/ 	.short	(.L_91 - .L_90)
.L_90:
        /*003c*/ 	.word	0x00000000
        /*0040*/ 	.short	0x0001
        /*0042*/ 	.short	0x0008
        /*0044*/ 	.byte	0x00, 0xf5, 0x21, 0x00


	//----- nvinfo : EIATTR_KPARAM_INFO
	.align		4
.L_91:
        /*0048*/ 	.byte	0x04, 0x17
        /*004a*/ 	.short	(.L_93 - .L_92)
.L_92:
        /*004c*/ 	.word	0x00000000
        /*0050*/ 	.short	0x0000
        /*0052*/ 	.short	0x0000
        /*0054*/ 	.byte	0x00, 0xf0, 0x11, 0x00


	//----- nvinfo : EIATTR_SPARSE_MMA_MASK
	.align		4
.L_93:
        /*0058*/ 	.byte	0x03, 0x50
        /*005a*/ 	.short	0x0000


	//----- nvinfo : EIATTR_MAXREG_COUNT
	.align		4
        /*005c*/ 	.byte	0x03, 0x1b
        /*005e*/ 	.short	0x00ff


	//----- nvinfo : EIATTR_MERCURY_ISA_VERSION
	.align		4
        /*0060*/ 	.byte	0x03, 0x5f
        /*0062*/ 	.short	0x0101


	//----- nvinfo : EIATTR_VRC_CTA_INIT_COUNT
	.align		4
        /*0064*/ 	.byte	0x02, 0x4a
	.zero		1
	.zero		1


	//----- nvinfo : EIATTR_EXIT_INSTR_OFFSETS
	.align		4
        /*0068*/ 	.byte	0x04, 0x1c
        /*006a*/ 	.short	(.L_95 - .L_94)


	//   ....[0]....
.L_94:
        /*006c*/ 	.word	0x000000a0


	//   ....[1]....
        /*0070*/ 	.word	0x000001c0


	//----- nvinfo : EIATTR_CBANK_PARAM_SIZE
	.align		4
.L_95:
        /*0074*/ 	.byte	0x03, 0x19
        /*0076*/ 	.short	0x0028


	//----- nvinfo : EIATTR_PARAM_CBANK
	.align		4
        /*0078*/ 	.byte	0x04, 0x0a
        /*007a*/ 	.short	(.L_97 - .L_96)
	.align		4
.L_96:
        /*007c*/ 	.word	index@(.nv.constant0._ZN3rcm6device18generalToSymmetricEiPKiS2_PiS3_)
        /*0080*/ 	.short	0x0380
        /*0082*/ 	.short	0x0028


	//----- nvinfo : EIATTR_SW_WAR
	.align		4
.L_97:
        /*0084*/ 	.byte	0x04, 0x36
        /*0086*/ 	.short	(.L_99 - .L_98)
.L_98:
        /*0088*/ 	.word	0x00000008
.L_99:


//--------------------- .nv.callgraph             --------------------------
	.section	.nv.callgraph,"",@"SHT_CUDA_CALLGRAPH"
	.align	4
	.sectionentsize	8
	.align		4
        /*0000*/ 	.word	0x00000000
	.align		4
        /*0004*/ 	.word	0xffffffff
	.align		4
        /*0008*/ 	.word	0x00000000
	.align		4
        /*000c*/ 	.word	0xfffffffe
	.align		4
        /*0010*/ 	.word	0x00000000
	.align		4
        /*0014*/ 	.word	0xfffffffd
	.align		4
        /*0018*/ 	.word	0x00000000
	.align		4
        /*001c*/ 	.word	0xfffffffc


//--------------------- .text._ZN3rcm6device18alterAchieveLevelsEiPKiS2_PiiiS3_S3_S3_S2_S3_S3_ --------------------------
	.section	.text._ZN3rcm6device18alterAchieveLevelsEiPKiS2_PiiiS3_S3_S3_S2_S3_S3_,"ax",@progbits
	.align	128
        .global         _ZN3rcm6device18alterAchieveLevelsEiPKiS2_PiiiS3_S3_S3_S2_S3_S3_
        .type           _ZN3rcm6device18alterAchieveLevelsEiPKiS2_PiiiS3_S3_S3_S2_S3_S3_,@function
        .size           _ZN3rcm6device18alterAchieveLevelsEiPKiS2_PiiiS3_S3_S3_S2_S3_S3_,(.L_x_9 - _ZN3rcm6device18alterAchieveLevelsEiPKiS2_PiiiS3_S3_S3_S2_S3_S3_)
        .other          _ZN3rcm6device18alterAchieveLevelsEiPKiS2_PiiiS3_S3_S3_S2_S3_S3_,@"STO_CUDA_ENTRY STV_DEFAULT"
_ZN3rcm6device18alterAchieveLevelsEiPKiS2_PiiiS3_S3_S3_S2_S3_S3_:
.text._ZN3rcm6device18alterAchieveLevelsEiPKiS2_PiiiS3_S3_S3_S2_S3_S3_:
[----:B------:R-:W-:Y:S08]  /*0000*/  LDC R1, c[0x0][0x37c] ;  /* 0x0000df00ff017b82 */ /* 0x000ff00000000800 */
[----:B------:R-:W-:Y:S01]  /*0010*/  S2UR UR4, SR_CTAID.X ;  /* 0x00000000000479c3 */ /* 0x000fe20000002500 */
[----:B------:R-:W0:Y:S07]  /*0020*/  LDCU UR6, c[0x0][0x370] ;  /* 0x00006e00ff0677ac */ /* 0x000e2e0008000800 */
[----:B------:R-:W0:Y:S08]  /*0030*/  S2UR UR5, SR_CTAID.Y ;  /* 0x00000000000579c3 */ /* 0x000e300000002600 */
[----:B------:R-:W1:Y:S01]  /*0040*/  LDC.64 R2, c[0x0][0x3a0] ;  /* 0x0000e800ff027b82 */ /* 0x000e620000000a00 */
[----:B0-----:R-:W-:-:S06]  /*0050*/  UIMAD UR4, UR5, UR6, UR4 ;  /* 0x00000006050472a4 */ /* 0x001fcc000f8e0204 */
[----:B-1----:R-:W-:-:S04]  /*0060*/  IADD3 R7, PT, PT, R2, UR4, RZ ;  /* 0x0000000402077c10 */ /* 0x002fc8000fffe0ff */
[----:B------:R-:W-:-:S13]  /*0070*/  ISETP.GE.AND P0, PT, R7, R3, PT ;  /* 0x000000030700720c */ /* 0x000fda0003f06270 */
[----:B------:R-:W-:Y:S05]  /*0080*/  @P0 EXIT ;  /* 0x000000000000094d */ /* 0x000fea0003800000 */
[----:B------:R-:W0:Y:S01]  /*0090*/  LDC.64 R2, c[0x0][0x3b8] ;  /* 0x0000ee00ff027b82 */ /* 0x000e220000000a00 */
[----:B------:R-:W1:Y:S07]  /*00a0*/  LDCU.64 UR4, c[0x0][0x358] ;  /* 0x00006b00ff0477ac */ /* 0x000e6e0008000a00 */
[----:B------:R-:W2:Y:S08]  /*00b0*/  LDC.64 R4, c[0x0][0x398] ;  /* 0x0000e600ff047b82 */ /* 0x000eb00000000a00 */
[----:B------:R-:W1:Y:S01]  /*00c0*/  LDC R9, c[0x0][0x380] ;  /* 0x0000e000ff097b82 */ /* 0x000e620000000800 */
[----:B0-----:R-:W-:-:S04]  /*00d0*/  IMAD.WIDE R2, R7, 0x4, R2 ;  /* 0x0000000407027825 */ /* 0x001fc800078e0202 */
[----:B--2---:R-:W-:-:S03]  /*00e0*/  IMAD.WIDE R4, R7, 0x4, R4 ;  /* 0x0000000407047825 */ /* 0x004fc600078e0204 */
[----:B------:R-:W0:Y:S01]  /*00f0*/  LDC.64 R6, c[0x0][0x388] ;  /* 0x0000e200ff067b82 */ /* 0x000e220000000a00 */
[----:B-1----:R1:W-:Y:S04]  /*0100*/  STG.E desc[UR4][R2.64], R9 ;  /* 0x0000000902007986 */ /* 0x0023e8000c101904 */
[----:B------:R-:W0:Y:S01]  /*0110*/  LDG.E R0, desc[UR4][R4.64] ;  /* 0x0000000404007981 */ /* 0x000e22000c1e1900 */
[----:B------:R-:W2:Y:S01]  /*0120*/  S2R R15, SR_TID.X ;  /* 0x00000000000f7919 */ /* 0x000ea20000002100 */
[----:B0-----:R-:W-:-:S05]  /*0130*/  IMAD.WIDE R6, R0, 0x4, R6 ;  /* 0x0000000400067825 */ /* 0x001fca00078e0206 */
[----:B------:R-:W2:Y:S04]  /*0140*/  LDG.E R8, desc[UR4][R6.64] ;  /* 0x0000000406087981 */ /* 0x000ea8000c1e1900 */
[----:B------:R-:W3:Y:S01]  /*0150*/  LDG.E R14, desc[UR4][R6.64+0x4] ;  /* 0x00000404060e7981 */ /* 0x000ee2000c1e1900 */
[----:B--2---:R-:W-:-:S04]  /*0160*/  IADD3 R15, PT, PT, R8, R15, RZ ;  /* 0x0000000f080f7210 */ /* 0x004fc80007ffe0ff */
[----:B---3--:R-:W-:-:S13]  /*0170*/  ISETP.GE.AND P0, PT, R15, R14, PT ;  /* 0x0000000e0f00720c */ /* 0x008fda0003f06270 */
[----:B-1----:R-:W-:Y:S05]  /*0180*/  @P0 EXIT ;  /* 0x000000000000094d */ /* 0x002fea0003800000 */
[----:B------:R-:W0:Y:S01]  /*0190*/  LDC.64 R2, c[0x0][0x398] ;  /* 0x0000e600ff027b82 */ /* 0x000e220000000a00 */
[----:B------:R-:W1:Y:S07]  /*01a0*/  LDCU UR6, c[0x0][0x360] ;  /* 0x00006c00ff0677ac */ /* 0x000e6e0008000800 */
[----:B------:R-:W2:Y:S08]  /*01b0*/  LDC.64 R4, c[0x0][0x390] ;  /* 0x0000e400ff047b82 */ /* 0x000eb00000000a00 */
[----:B------:R-:W3:Y:S08]  /*01c0*/  LDC.64 R6, c[0x0][0x3b0] ;  /* 0x0000ec00ff067b82 */ /* 0x000ef00000000a00 */
[----:B------:R-:W4:Y:S08]  /*01d0*/  LDC.64 R8, c[0x0][0x3d0] ;  /* 0x0000f400ff087b82 */ /* 0x000f300000000a00 */
[----:B------:R-:W0:Y:S08]  /*01e0*/  LDC.64 R10, c[0x0][0x3c0] ;  /* 0x0000f000ff0a7b82 */ /* 0x000e300000000a00 */
[----:B-1----:R-:W0:Y:S02]  /*01f0*/  LDC.64 R12, c[0x0][0x3c8] ;  /* 0x0000f200ff0c7b82 */ /* 0x002e240000000a00 */
.L_x_2:
[----:B-12---:R-:W-:-:S06]  /*0200*/  IMAD.WIDE R16, R15, 0x4, R4 ;  /* 0x000000040f107825 */ /* 0x006fcc00078e0204 */
[----:B------:R-:W3:Y:S01]  /*0210*/  LDG.E R17, desc[UR4][R16.64] ;  /* 0x0000000410117981 */ /* 0x000ee2000c1e1900 */
[----:B------:R-:W-:Y:S02]  /*0220*/  HFMA2 R20, -RZ, RZ, 0, 0 ;  /* 0x00000000ff147431 */ /* 0x000fe400000001ff */
[----:B------:R-:W-:Y:S02]  /*0230*/  IMAD.MOV.U32 R21, RZ, RZ, 0x1 ;  /* 0x00000001ff157424 */ /* 0x000fe400078e00ff */
[----:B---3--:R-:W-:-:S05]  /*0240*/  IMAD.WIDE R18, R17, 0x4, R6 ;  /* 0x0000000411127825 */ /* 0x008fca00078e0206 */
[----:B------:R-:W2:Y:S01]  /*0250*/  ATOMG.E.CAS.STRONG.GPU PT, R20, [R18], R20, R21 ;  /* 0x00000014121473a9 */ /* 0x000ea200001ee115 */
[----:B------:R-:W-:Y:S01]  /*0260*/  VIADD R15, R15, UR6 ;  /* 0x000000060f0f7c36 */ /* 0x000fe20008000000 */
[----:B------:R-:W-:Y:S04]  /*0270*/  BSSY.RECONVERGENT B0, `(.L_x_0) ;  /* 0x000001a000007945 */ /* 0x000fe80003800200 */
[----:B------:R-:W-:Y:S02]  /*0280*/  ISETP.GE.AND P0, PT, R15, R14, PT ;  /* 0x0000000e0f00720c */ /* 0x000fe40003f06270 */
[----:B--2---:R-:W-:-:S13]  /*0290*/  ISETP.NE.AND P1, PT, R20, RZ, PT ;  /* 0x000000ff1400720c */ /* 0x004fda0003f25270 */
[----:B------:R-:W-:Y:S05]  /*02a0*/  @P1 BRA `(.L_x_1) ;  /* 0x0000000000581947 */ /* 0x000fea0003800000 */
[----:B------:R-:W1:Y:S01]  /*02b0*/  S2R R23, SR_LANEID ;  /* 0x0000000000177919 */ /* 0x000e620000000000 */
[----:B------:R-:W-:Y:S01]  /*02c0*/  VOTEU.ANY UR7, UPT, PT ;  /* 0x0000000000077886 */ /* 0x000fe200038e0100 */
[----:B------:R-:W2:Y:S01]  /*02d0*/  LDC.64 R20, c[0x0][0x3a8] ;  /* 0x0000ea00ff147b82 */ /* 0x000ea20000000a00 */
[----:B------:R-:W1:Y:S08]  /*02e0*/  FLO.U32 R28, UR7 ;  /* 0x00000007001c7d00 */ /* 0x000e7000080e0000 */
[----:B------:R-:W2:Y:S01]  /*02f0*/  POPC R16, UR7 ;  /* 0x0000000700107d09 */ /* 0x000ea20008000000 */
[----:B-1----:R-:W-:-:S02]  /*0300*/  ISETP.EQ.U32.AND P1, PT, R28, R23, PT ;  /* 0x000000171c00720c */ /* 0x002fc40003f22070 */
[----:B------:R-:W-:-:S05]  /*0310*/  MOV R23, 0x1 ;  /* 0x0000000100177802 */ /* 0x000fca0000000f00 */
[----:B------:R-:W-:Y:S06]  /*0320*/  STG.E desc[UR4][R18.64], R23 ;  /* 0x0000001712007986 */ /* 0x000fec000c101904 */
[----:B--2---:R-:W2:Y:S01]  /*0330*/  @P1 ATOMG.E.ADD.STRONG.GPU PT, R21, desc[UR4][R20.64], R16 ;  /* 0x80000010141519a8 */ /* 0x004ea200081ef104 */
[----:B0-----:R-:W-:Y:S01]  /*0340*/  IMAD.WIDE R26, R17, 0x4, R10 ;  /* 0x00000004111a7825 */ /* 0x001fe200078e020a */
[----:B------:R-:W0:Y:S02]  /*0350*/  S2R R22, SR_LTMASK ;  /* 0x0000000000167919 */ /* 0x000e240000003900 */
[----:B0-----:R-:W-:-:S06]  /*0360*/  LOP3.LUT R22, R22, UR7, RZ, 0xc0, !PT ;  /* 0x0000000716167c12 */ /* 0x001fcc000f8ec0ff */
[----:B------:R-:W0:Y:S01]  /*0370*/  POPC R22, R22 ;  /* 0x0000001600167309 */ /* 0x000e220000000000 */
[----:B--2---:R-:W0:Y:S02]  /*0380*/  SHFL.IDX PT, R29, R21, R28, 0x1f ;  /* 0x00001f1c151d7589 */ /* 0x004e2400000e0000 */
[----:B0-----:R-:W-:-:S05]  /*0390*/  IADD3 R29, PT, PT, R29, R22, RZ ;  /* 0x000000161d1d7210 */ /* 0x001fca0007ffe0ff */
[----:B------:R-:W-:-:S04]  /*03a0*/  IMAD.WIDE R22, R29, 0x4, R2 ;  /* 0x000000041d167825 */ /* 0x000fc800078e0202 */
[C---:B----4-:R-:W-:Y:S01]  /*03b0*/  IMAD.WIDE R24, R29.reuse, 0x4, R8 ;  /* 0x000000041d187825 */ /* 0x050fe200078e0208 */
[----:B------:R1:W-:Y:S04]  /*03c0*/  STG.E desc[UR4][R22.64], R17 ;  /* 0x0000001116007986 */ /* 0x0003e8000c101904 */
[----:B------:R1:W-:Y:S04]  /*03d0*/  STG.E desc[UR4][R24.64], R0 ;  /* 0x0000000018007986 */ /* 0x0003e8000c101904 */
[----:B------:R-:W2:Y:S01]  /*03e0*/  LDG.E R27, desc[UR4][R26.64] ;  /* 0x000000041a1b7981 */ /* 0x000ea2000c1e1900 */
[----:B------:R-:W-:-:S05]  /*03f0*/  IMAD.WIDE R18, R29, 0x4, R12 ;  /* 0x000000041d127825 */ /* 0x000fca00078e020c */
[----:B--2---:R1:W-:Y:S02]  /*0400*/  STG.E desc[UR4][R18.64], R27 ;  /* 0x0000001b12007986 */ /* 0x0043e4000c101904 */
.L_x_1:
[----:B------:R-:W-:Y:S05]  /*0410*/  BSYNC.RECONVERGENT B0 ;  /* 0x0000000000007941 */ /* 0x000fea0003800200 */
.L_x_0:
[----:B------:R-:W-:Y:S05]  /*0420*/  @!P0 BRA `(.L_x_2) ;  /* 0xfffffffc00748947 */ /* 0x000fea000383ffff */
[----:B------:R-:W-:Y:S05]  /*0430*/  EXIT ;  /* 0x000000000000794d */ /* 0x000fea0003800000 */
.L_x_3:
[----:B------:R-:W-:-:S00]  /*0440*/  BRA `(.L_x_3) ;  /* 0xfffffffc00fc7947 */ /* 0x000fc0000383ffff */
[----:B------:R-:W-:-:S00]  /*0450*/  NOP ;  /* 0x0000000000007918 */ /* 0x000fc00000000000 */
        /* <DEDUP_REMOVED lines=10> */
.L_x_9:


//--------------------- .text._ZN3rcm6device13achieveLevelsEiPKiS2_PbS3_PiS4_S4_S3_ --------------------------
	.section	.text._ZN3rcm6device13achieveLevelsEiPKiS2_PbS3_PiS4_S4_S3_,"ax",@progbits
	.align	128
        .global         _ZN3rcm6device13achieveLevelsEiPKiS2_PbS3_PiS4_S4_S3_
        .type           _ZN3rcm6device13achieveLevelsEiPKiS2_PbS3_PiS4_S4_S3_,@function
        .size           _ZN3rcm6device13achieveLevelsEiPKiS2_PbS3_PiS4_S4_S3_,(.L_x_10 - _ZN3rcm6device13achieveLevelsEiPKiS2_PbS3_PiS4_S4_S3_)
        .other          _ZN3rcm6device13achieveLevelsEiPKiS2_PbS3_PiS4_S4_S3_,@"STO_CUDA_ENTRY STV_DEFAULT"
_ZN3rcm6device13achieveLevelsEiPKiS2_PbS3_PiS4_S4_S3_:
.text._ZN3rcm6device13achieveLevelsEiPKiS2_PbS3_PiS4_S4_S3_:
[----:B------:R-:W-:Y:S01]  /*0000*/  LDC R1, c[0x0][0x37c] ;  /* 0x0000df00ff017b82 */ /* 0x000fe20000000800 */
[----:B------:R-:W0:Y:S07]  /*0010*/  S2R R0, SR_CTAID.Y ;  /* 0x0000000000007919 */ /* 0x000e2e0000002600 */
[----:B------:R-:W0:Y:S01]  /*0020*/  S2UR UR4, SR_CTAID.X ;  /* 0x00000000000479c3 */ /* 0x000e220000002500 */
[----:B------:R-:W1:Y:S07]  /*0030*/  LDCU UR5, c[0x0][0x380] ;  /* 0x00007000ff0577ac */ /* 0x000e6e0008000800 */
[----:B------:R-:W0:Y:S02]  /*0040*/  LDC R3, c[0x0][0x370] ;  /* 0x0000dc00ff037b82 */ /* 0x000e240000000800 */
[----:B0-----:R-:W-:-:S05]  /*0050*/  IMAD R0, R0, R3, UR4 ;  /* 0x0000000400007e24 */ /* 0x001fca000f8e0203 */
[----:B-1----:R-:W-:-:S13]  /*0060*/  ISETP.GE.AND P0, PT, R0, UR5, PT ;  /* 0x0000000500007c0c */ /* 0x002fda000bf06270 */
[----:B------:R-:W-:Y:S05]  /*0070*/  @P0 EXIT ;  /* 0x000000000000094d */ /* 0x000fea0003800000 */
[----:B------:R-:W0:Y:S01]  /*0080*/  LDCU.64 UR6, c[0x0][0x398] ;  /* 0x00007300ff0677ac */ /* 0x000e220008000a00 */
[----:B------:R-:W-:Y:S01]  /*0090*/  SHF.R.S32.HI R5, RZ, 0x1f, R0 ;  /* 0x0000001fff057819 */ /* 0x000fe20000011400 */
[----:B------:R-:W1:Y:S01]  /*00a0*/  LDCU.64 UR4, c[0x0][0x358] ;  /* 0x00006b00ff0477ac */ /* 0x000e620008000a00 */
[----:B0-----:R-:W-:-:S04]  /*00b0*/  IADD3 R2, P0, PT, R0, UR6, RZ ;  /* 0x0000000600027c10 */ /* 0x001fc8000ff1e0ff */
[----:B------:R-:W-:-:S05]  /*00c0*/  IADD3.X R3, PT, PT, R5, UR7, RZ, P0, !PT ;  /* 0x0000000705037c10 */ /* 0x000fca00087fe4ff */
[----:B-1----:R-:W2:Y:S02]  /*00d0*/  LDG.E.U8 R2, desc[UR4][R2.64] ;  /* 0x0000000402027981 */ /* 0x002ea4000c1e1100 */
[----:B--2---:R-:W-:-:S13]  /*00e0*/  ISETP.NE.AND P0, PT, R2, RZ, PT ;  /* 0x000000ff0200720c */ /* 0x004fda0003f05270 */
[----:B------:R-:W-:Y:S05]  /*00f0*/  @!P0 EXIT ;  /* 0x000000000000894d */ /* 0x000fea0003800000 */
[----:B------:R-:W0:Y:S02]  /*0100*/  LDC.64 R2, c[0x0][0x388] ;  /* 0x0000e200ff027b82 */ /* 0x000e240000000a00 */
[----:B0-----:R-:W-:-:S05]  /*0110*/  IMAD.WIDE R2, R0, 0x4, R2 ;  /* 0x0000000400027825 */ /* 0x001fca00078e0202 */
[----:B------:R-:W2:Y:S04]  /*0120*/  LDG.E R4, desc[UR4][R2.64] ;  /* 0x0000000402047981 */ /* 0x000ea8000c1e1900 */
[----:B------:R-:W3:Y:S01]  /*0130*/  LDG.E R10, desc[UR4][R2.64+0x4] ;  /* 0x00000404020a7981 */ /* 0x000ee2000c1e1900 */
[----:B------:R-:W2:Y:S02]  /*0140*/  S2R R11, SR_TID.X ;  /* 0x00000000000b7919 */ /* 0x000ea40000002100 */
[----:B--2---:R-:W-:-:S05]  /*0150*/  IMAD.IADD R11, R4, 0x1, R11 ;  /* 0x00000001040b7824 */ /* 0x004fca00078e020b */
[----:B---3--:R-:W-:-:S13]  /*0160*/  ISETP.GE.AND P0, PT, R11, R10, PT ;  /* 0x0000000a0b00720c */ /* 0x008fda0003f06270 */
[----:B------:R-:W-:Y:S05]  /*0170*/  @P0 EXIT ;  /* 0x000000000000094d */ /* 0x000fea0003800000 */
[----:B------:R-:W0:Y:S08]  /*0180*/  LDC.64 R12, c[0x0][0x3b8] ;  /* 0x0000ee00ff0c7b82 */ /* 0x000e300000000a00 */
[----:B------:R-:W1:Y:S08]  /*0190*/  LDC.64 R2, c[0x0][0x390] ;  /* 0x0000e400ff027b82 */ /* 0x000e700000000a00 */
[----:B------:R-:W2:Y:S08]  /*01a0*/  LDC.64 R6, c[0x0][0x3b0] ;  /* 0x0000ec00ff067b82 */ /* 0x000eb00000000a00 */
[----:B------:R-:W3:Y:S01]  /*01b0*/  LDC.64 R8, c[0x0][0x3b8] ;  /* 0x0000ee00ff087b82 */ /* 0x000ee20000000a00 */
[C---:B0-----:R-:W-:Y:S01]  /*01c0*/  LEA R12, P0, R0.reuse, R12, 0x2 ;  /* 0x0000000c000c7211 */ /* 0x041fe200078010ff */
[----:B------:R-:W0:Y:S03]  /*01d0*/  LDCU UR6, c[0x0][0x360] ;  /* 0x00006c00ff0677ac */ /* 0x000e260008000800 */
[----:B------:R-:W-:Y:S01]  /*01e0*/  LEA.HI.X R13, R0, R13, R5, 0x2, P0 ;  /* 0x0000000d000d7211 */ /* 0x000fe200000f1405 */
[----:B------:R-:W4:Y:S02]  /*01f0*/  LDCU.64 UR8, c[0x0][0x3a0] ;  /* 0x00007400ff0877ac */ /* 0x000f240008000a00 */
[----:B------:R-:W0:Y:S02]  /*0200*/  LDC.64 R4, c[0x0][0x3a8] ;  /* 0x0000ea00ff047b82 */ /* 0x000e240000000a00 */
[----:B------:R-:W5:Y:S02]  /*0210*/  LDG.E R12, desc[UR4][R12.64] ;  /* 0x000000040c0c7981 */ /* 0x000f64000c1e1900 */
[----:B012345:R-:W-:-:S07]  /*0220*/  VIADD R23, R12, 0x1 ;  /* 0x000000010c177836 */ /* 0x03ffce0000000000 */
.L_x_6:
[----:B-1----:R-:W-:-:S05]  /*0230*/  IMAD.WIDE R12, R11, 0x4, R2 ;  /* 0x000000040b0c7825 */ /* 0x002fca00078e0202 */
[----:B------:R-:W2:Y:S02]  /*0240*/  LDG.E R21, desc[UR4][R12.64] ;  /* 0x000000040c157981 */ /* 0x000ea4000c1e1900 */
[----:B--2---:R-:W-:-:S05]  /*0250*/  IMAD.WIDE R14, R21, 0x4, R4 ;  /* 0x00000004150e7825 */ /* 0x004fca00078e0204 */
[----:B------:R-:W2:Y:S01]  /*0260*/  LDG.E R16, desc[UR4][R14.64] ;  /* 0x000000040e107981 */ /* 0x000ea2000c1e1900 */
[----:B------:R-:W-:Y:S01]  /*0270*/  VIADD R11, R11, UR6 ;  /* 0x000000060b0b7c36 */ /* 0x000fe20008000000 */
[----:B------:R-:W-:Y:S04]  /*0280*/  BSSY.RECONVERGENT B0, `(.L_x_4) ;  /* 0x0000012000007945 */ /* 0x000fe80003800200 */
[----:B------:R-:W-:Y:S02]  /*0290*/  ISETP.GE.AND P0, PT, R11, R10, PT ;  /* 0x0000000a0b00720c */ /* 0x000fe40003f06270 */
[----:B--2---:R-:W-:-:S13]  /*02a0*/  ISETP.NE.AND P1, PT, R16, RZ, PT ;  /* 0x000000ff1000720c */ /* 0x004fda0003f25270 */
[----:B------:R-:W-:Y:S05]  /*02b0*/  @P1 BRA `(.L_x_5) ;  /* 0x0000000000381947 */ /* 0x000fea0003800000 */
[----:B------:R-:W0:Y:S01]  /*02c0*/  LDC.64 R12, c[0x0][0x3c0] ;  /* 0x0000f000ff0c7b82 */ /* 0x000e220000000a00 */
[C---:B------:R-:W-:Y:S01]  /*02d0*/  IADD3 R16, P1, PT, R21.reuse, UR8, RZ ;  /* 0x0000000815107c10 */ /* 0x040fe2000ff3e0ff */
[----:B------:R-:W-:Y:S02]  /*02e0*/  IMAD.MOV.U32 R25, RZ, RZ, 0x1 ;  /* 0x00000001ff197424 */ /* 0x000fe400078e00ff */
[----:B------:R-:W-:Y:S01]  /*02f0*/  IMAD.MOV.U32 R24, RZ, RZ, 0x1 ;  /* 0x00000001ff187424 */ /* 0x000fe200078e00ff */
[C---:B------:R-:W-:Y:S01]  /*0300*/  LEA.HI.X.SX32 R17, R21.reuse, UR9, 0x1, P1 ;  /* 0x0000000915117c11 */ /* 0x040fe200088f0eff */
[C---:B------:R-:W-:Y:S01]  /*0310*/  IMAD.WIDE R18, R21.reuse, 0x4, R6 ;  /* 0x0000000415127825 */ /* 0x040fe200078e0206 */
[----:B------:R1:W-:Y:S03]  /*0320*/  STG.E desc[UR4][R14.64], R25 ;  /* 0x000000190e007986 */ /* 0x0003e6000c101904 */
[----:B------:R-:W-:Y:S01]  /*0330*/  IMAD.WIDE R20, R21, 0x4, R8 ;  /* 0x0000000415147825 */ /* 0x000fe200078e0208 */
[----:B------:R1:W-:Y:S04]  /*0340*/  STG.E.U8 desc[UR4][R16.64], R24 ;  /* 0x0000001810007986 */ /* 0x0003e8000c101104 */
[----:B------:R1:W-:Y:S04]  /*0350*/  STG.E desc[UR4][R18.64], R0 ;  /* 0x0000000012007986 */ /* 0x0003e8000c101904 */
[----:B------:R1:W-:Y:S04]  /*0360*/  STG.E desc[UR4][R20.64], R23 ;  /* 0x0000001714007986 */ /* 0x0003e8000c101904 */
[----:B0-----:R-:W2:Y:S02]  /*0370*/  LDG.E.U8 R22, desc[UR4][R12.64] ;  /* 0x000000040c167981 */ /* 0x001ea4000c1e1100 */
[----:B--2---:R-:W-:-:S13]  /*0380*/  ISETP.NE.AND P1, PT, R22, RZ, PT ;  /* 0x000000ff1600720c */ /* 0x004fda0003f25270 */
[----:B------:R1:W-:Y:S02]  /*0390*/  @!P1 STG.E.U8 desc[UR4][R12.64], R24 ;  /* 0x000000180c009986 */ /* 0x0003e4000c101104 */
.L_x_5:
[----:B------:R-:W-:Y:S05]  /*03a0*/  BSYNC.RECONVERGENT B0 ;  /* 0x0000000000007941 */ /* 0x000fea0003800200 */
.L_x_4:
[----:B------:R-:W-:Y:S05]  /*03b0*/  @!P0 BRA `(.L_x_6) ;  /* 0xfffffffc009c8947 */ /* 0x000fea000383ffff */
[----:B------:R-:W-:Y:S05]  /*03c0*/  EXIT ;  /* 0x000000000000794d */ /* 0x000fea0003800000 */
.L_x_7:
        /* <DEDUP_REMOVED lines=11> */
.L_x_10:


//--------------------- .text._ZN3rcm6device18generalToSymmetricEiPKiS2_PiS3_ --------------------------
	.section	.text._ZN3rcm6device18generalToSymmetricEiPKiS2_PiS3_,"ax",@progbits
	.align	128
        .global         _ZN3rcm6device18generalToSymmetricEiPKiS2_PiS3_
        .type           _ZN3rcm6device18generalToSymmetricEiPKiS2_PiS3_,@function
        .size           _ZN3rcm6device18generalToSymmetricEiPKiS2_PiS3_,(.L_x_11 - _ZN3rcm6device18generalToSymmetricEiPKiS2_PiS3_)
        .other          _ZN3rcm6device18generalToSymmetricEiPKiS2_PiS3_,@"STO_CUDA_ENTRY STV_DEFAULT"
_ZN3rcm6device18generalToSymmetricEiPKiS2_PiS3_:
.text._ZN3rcm6device18generalToSymmetricEiPKiS2_PiS3_:
[----:B------:R-:W-:Y:S01]  /*0000*/  LDC R1, c[0x0][0x37c] ;  /* 0x0000df00ff017b82 */ /* 0x000fe20000000800 */
[----:B------:R-:W0:Y:S07]  /*0010*/  S2R R9, SR_TID.X ;  /* 0x0000000000097919 */ /* 0x000e2e0000002100 */
[----:B------:R-:W-:Y:S01]  /*0020*/  S2UR UR4, SR_CTAID.X ;  /* 0x00000000000479c3 */ /* 0x000fe20000002500 */
[----:B------:R-:W1:Y:S01]  /*0030*/  LDCU UR6, c[0x0][0x370] ;  /* 0x00006e00ff0677ac */ /* 0x000e620008000800 */
[----:B------:R-:W2:Y:S06]  /*0040*/  LDCU UR7, c[0x0][0x380] ;  /* 0x00007000ff0777ac */ /* 0x000eac0008000800 */
[----:B------:R-:W1:Y:S08]  /*0050*/  S2UR UR5, SR_CTAID.Y ;  /* 0x00000000000579c3 */ /* 0x000e700000002600 */
[----:B------:R-:W0:Y:S01]  /*0060*/  LDC R0, c[0x0][0x360] ;  /* 0x0000d800ff007b82 */ /* 0x000e220000000800 */
[----:B-1----:R-:W-:-:S06]  /*0070*/  UIMAD UR4, UR5, UR6, UR4 ;  /* 0x00000006050472a4 */ /* 0x002fcc000f8e0204 */
[----:B0-----:R-:W-:-:S05]  /*0080*/  IMAD R9, R0, UR4, R9 ;  /* 0x0000000400097c24 */ /* 0x001fca000f8e0209 */
[----:B--2---:R-:W-:-:S13]  /*0090*/  ISETP.GE.AND P0, PT, R9, UR7, PT ;  /* 0x0000000709007c0c */ /* 0x004fda000bf06270 */
[----:B------:R-:W-:Y:S05]  /*00a0*/  @P0 EXIT ;  /* 0x000000000000094d */ /* 0x000fea0003800000 */
[----:B------:R-:W0:Y:S01]  /*00b0*/  LDC.64 R2, c[0x0][0x388] ;  /* 0x0000e200ff027b82 */ /* 0x000e220000000a00 */
[----:B------:R-:W1:Y:S07]  /*00c0*/  LDCU.64 UR4, c[0x0][0x358] ;  /* 0x00006b00ff0477ac */ /* 0x000e6e0008000a00 */
[----:B------:R-:W2:Y:S08]  /*00d0*/  LDC.64 R4, c[0x0][0x398] ;  /* 0x0000e600ff047b82 */ /* 0x000eb00000000a00 */
[----:B------:R-:W3:Y:S01]  /*00e0*/  LDC.64 R6, c[0x0][0x390] ;  /* 0x0000e400ff067b82 */ /* 0x000ee20000000a00 */
[----:B0-----:R-:W-:-:S05]  /*00f0*/  IMAD.WIDE R2, R9, 0x4, R2 ;  /* 0x0000000409027825 */ /* 0x001fca00078e0202 */
[----:B-1----:R-:W4:Y:S01]  /*0100*/  LDG.E R11, desc[UR4][R2.64] ;  /* 0x00000004020b7981 */ /* 0x002f22000c1e1900 */
[----:B------:R-:W-:-:S05]  /*0110*/  SHF.L.U32 R13, R9, 0x1, RZ ;  /* 0x00000001090d7819 */ /* 0x000fca00000006ff */
[----:B--2---:R-:W-:-:S04]  /*0120*/  IMAD.WIDE R4, R13, 0x4, R4 ;  /* 0x000000040d047825 */ /* 0x004fc800078e0204 */
[----:B---3--:R-:W-:Y:S02]  /*0130*/  IMAD.WIDE R6, R9, 0x4, R6 ;  /* 0x0000000409067825 */ /* 0x008fe400078e0206 */
[----:B------:R-:W0:Y:S01]  /*0140*/  LDC.64 R8, c[0x0][0x3a0] ;  /* 0x0000e800ff087b82 */ /* 0x000e220000000a00 */
[----:B----4-:R-:W-:Y:S04]  /*0150*/  STG.E desc[UR4][R4.64], R11 ;  /* 0x0000000b04007986 */ /* 0x010fe8000c101904 */
[----:B------:R-:W2:Y:S01]  /*0160*/  LDG.E R7, desc[UR4][R6.64] ;  /* 0x0000000406077981 */ /* 0x000ea2000c1e1900 */
[----:B0-----:R-:W-:-:S05]  /*0170*/  IMAD.WIDE R8, R13, 0x4, R8 ;  /* 0x000000040d087825 */ /* 0x001fca00078e0208 */
[----:B--2---:R-:W-:Y:S04]  /*0180*/  STG.E desc[UR4][R8.64], R7 ;  /* 0x0000000708007986 */ /* 0x004fe8000c101904 */
[----:B------:R-:W-:Y:S04]  /*0190*/  STG.E desc[UR4][R4.64+0x4], R7 ;  /* 0x0000040704007986 */ /* 0x000fe8000c101904 */
[----:B------:R-:W2:Y:S04]  /*01a0*/  LDG.E R3, desc[UR4][R2.64] ;  /* 0x0000000402037981 */ /* 0x000ea8000c1e1900 */
[----:B--2---:R-:W-:Y:S01]  /*01b0*/  STG.E desc[UR4][R8.64+0x4], R3 ;  /* 0x0000040308007986 */ /* 0x004fe2000c101904 */
[----:B------:R-:W-:Y:S05]  /*01c0*/  EXIT ;  /* 0x000000000000794d */ /* 0x000fea0003800000 */
.L_x_8:
        /* <DEDUP_REMOVED lines=11> */
.L_x_11:


//--------------------- .nv.shared.reserved.0     --------------------------
	.section	.nv.shared.reserved.0,"aw",@nobits
	.weak		__nv_reservedSMEM_offset_0_alias
	.size		__nv_reservedSMEM_offset_0_alias, 0, 64
	.other		__nv_reservedSMEM_offset_0_alias,@"STO_CUDA_RESERVED_SHARED STV_DEFAULT"
__nv_reservedSMEM_offset_0_alias:
	.zero		0
	.zero		64


//--------------------- .nv.constant0._ZN3rcm6device18alterAchieveLevelsEiPKiS2_PiiiS3_S3_S3_S2_S3_S3_ --------------------------
	.section	.nv.constant0._ZN3rcm6device18alterAchieveLevelsEiPKiS2_PiiiS3_S3_S3_S2_S3_S3_,"a",@progbits
	.sectionflags	@""
	.align	4
.nv.constant0._ZN3rcm6device18alterAchieveLevelsEiPKiS2_PiiiS3_S3_S3_S2_S3_S3_:
	.zero		984


//--------------------- .nv.constant0._ZN3rcm6device13achieveLevelsEiPKiS2_PbS3_PiS4_S4_S3_ --------------------------
	.section	.nv.constant0._ZN3rcm6device13achieveLevelsEiPKiS2_PbS3_PiS4_S4_S3_,"a",@progbits
	.sectionflags	@""
	.align	4
.nv.constant0._ZN3rcm6device13achieveLevelsEiPKiS2_PbS3_PiS4_S4_S3_:
	.zero		968


//--------------------- .nv.constant0._ZN3rcm6device18generalToSymmetricEiPKiS2_PiS3_ --------------------------
	.section	.nv.constant0._ZN3rcm6device18generalToSymmetricEiPKiS2_PiS3_,"a",@progbits
	.sectionflags	@""
	.align	4
.nv.constant0._ZN3rcm6device18generalToSymmetricEiPKiS2_PiS3_:
	.zero		936


//--------------------- SYMBOLS --------------------------

	.type		.nv.reservedSmem.offset0,@object
	.size		.nv.reservedSmem.offset0,0x4
